//
// Generated by NVIDIA NVVM Compiler
//
// Compiler Build ID: CL-36424714
// Cuda compilation tools, release 13.0, V13.0.88
// Based on NVVM 20.0.0
//

.version 9.0
.target sm_100
.address_size 64

	// .globl	_Z6MatAddPA4_A4_fS1_S1_
.extern .func  (.param .b32 func_retval0) vprintf
(
	.param .b64 vprintf_param_0,
	.param .b64 vprintf_param_1
)
;
.global .align 1 .b8 $str[25] = {116, 104, 114, 101, 97, 100, 73, 100, 120, 58, 32, 40, 37, 100, 44, 32, 37, 100, 44, 32, 37, 100, 41, 10};

.visible .entry _Z6MatAddPA4_A4_fS1_S1_(
	.param .u64 .ptr .align 1 _Z6MatAddPA4_A4_fS1_S1__param_0,
	.param .u64 .ptr .align 1 _Z6MatAddPA4_A4_fS1_S1__param_1,
	.param .u64 .ptr .align 1 _Z6MatAddPA4_A4_fS1_S1__param_2
)
{
	.local .align 8 .b8 	__local_depot0[16];
	.reg .b64 	%SP;
	.reg .b64 	%SPL;
	.reg .b32 	%r<6>;
	.reg .b32 	%f<4>;
	.reg .b64 	%rd<23>;

	mov.u64 	%SPL, __local_depot0;
	cvta.local.u64 	%SP, %SPL;
	ld.param.u64 	%rd1, [_Z6MatAddPA4_A4_fS1_S1__param_0];
	ld.param.u64 	%rd2, [_Z6MatAddPA4_A4_fS1_S1__param_1];
	ld.param.u64 	%rd3, [_Z6MatAddPA4_A4_fS1_S1__param_2];
	cvta.to.global.u64 	%rd4, %rd3;
	cvta.to.global.u64 	%rd5, %rd2;
	cvta.to.global.u64 	%rd6, %rd1;
	add.u64 	%rd7, %SP, 0;
	add.u64 	%rd8, %SPL, 0;
	mov.u32 	%r1, %tid.x;
	mov.u32 	%r2, %tid.y;
	mov.u32 	%r3, %tid.z;
	st.local.v2.u32 	[%rd8], {%r1, %r2};
	st.local.u32 	[%rd8+8], %r3;
	mov.u64 	%rd9, $str;
	cvta.global.u64 	%rd10, %rd9;
	{ // callseq 0, 0
	.param .b64 param0;
	st.param.b64 	[param0], %rd10;
	.param .b64 param1;
	st.param.b64 	[param1], %rd7;
	.param .b32 retval0;
	call.uni (retval0), 
	vprintf, 
	(
	param0, 
	param1
	);
	ld.param.b32 	%r4, [retval0];
	} // callseq 0
	mul.wide.u32 	%rd11, %r1, 64;
	add.s64 	%rd12, %rd6, %rd11;
	mul.wide.u32 	%rd13, %r2, 16;
	add.s64 	%rd14, %rd12, %rd13;
	mul.wide.u32 	%rd15, %r3, 4;
	add.s64 	%rd16, %rd14, %rd15;
	ld.global.f32 	%f1, [%rd16];
	add.s64 	%rd17, %rd5, %rd11;
	add.s64 	%rd18, %rd17, %rd13;
	add.s64 	%rd19, %rd18, %rd15;
	ld.global.f32 	%f2, [%rd19];
	add.f32 	%f3, %f1, %f2;
	add.s64 	%rd20, %rd4, %rd11;
	add.s64 	%rd21, %rd20, %rd13;
	add.s64 	%rd22, %rd21, %rd15;
	st.global.f32 	[%rd22], %f3;
	ret;

}


// ===== COMPILED SASS (sm_100) =====

	.target	sm_100

	.elftype	@"ET_EXEC"


//--------------------- .note.nv.tkinfo           --------------------------
	.section	.note.nv.tkinfo,"",@"SHT_NOTE"
	.sectionflags	@"SHF_NOTE_NV_TKINFO"
	.tkinfo
        /*0018*/ 	.word	0x00000002
        /*0030*/ 	.string	""
        /*0030*/ 	.string	"ptxas"
        /*0030*/ 	.string	"Cuda compilation tools, release 13.0, V13.0.88"
        /*0030*/ 	.string	"Build cuda_13.0.r13.0/compiler.36424714_0"
        /*0030*/ 	.string	"-arch sm_100 -m 64 "



//--------------------- .note.nv.cuinfo           --------------------------
	.section	.note.nv.cuinfo,"",@"SHT_NOTE"
	.sectionflags	@"SHF_NOTE_NV_CUINFO"
        /*0018*/ 	.short	0x0002
        /*001a*/ 	.short	0x0064
        /*001c*/ 	.short	0x0082
	.zero		2


//--------------------- .nv.info                  --------------------------
	.section	.nv.info,"",@"SHT_CUDA_INFO"
	.align	4


	//----- nvinfo : EIATTR_REGCOUNT
	.align		4
        /*0000*/ 	.byte	0x04, 0x2f
        /*0002*/ 	.short	(.L_2 - .L_1)
	.align		4
.L_1:
        /*0004*/ 	.word	index@(_Z6MatAddPA4_A4_fS1_S1_)
        /*0008*/ 	.word	0x00000018


	//----- nvinfo : EIATTR_FRAME_SIZE
	.align		4
.L_2:
        /*000c*/ 	.byte	0x04, 0x11
        /*000e*/ 	.short	(.L_4 - .L_3)
	.align		4
.L_3:
        /*0010*/ 	.word	index@(_Z6MatAddPA4_A4_fS1_S1_)
        /*0014*/ 	.word	0x00000010


	//----- nvinfo : EIATTR_MIN_STACK_SIZE
	.align		4
.L_4:
        /*0018*/ 	.byte	0x04, 0x12
        /*001a*/ 	.short	(.L_6 - .L_5)
	.align		4
.L_5:
        /*001c*/ 	.word	index@(_Z6MatAddPA4_A4_fS1_S1_)
        /*0020*/ 	.word	0x00000010
.L_6:


//--------------------- .nv.compat                --------------------------
	.section	.nv.compat,"",@"SHT_CUDA_COMPAT_INFO"
	.align	4
        /*0000*/ 	.byte	0x02, 0x09, 0x00, 0x00, 0x02, 0x02, 0x01, 0x00, 0x02, 0x05, 0x05, 0x00, 0x03, 0x07, 0x01, 0x01
        /*0010*/ 	.byte	0x02, 0x03, 0x00, 0x00, 0x02, 0x06, 0x01, 0x00, 0x04, 0x0b, 0x08, 0x00, 0x09, 0x00, 0x00, 0x00
        /*0020*/ 	.byte	0x00, 0x00, 0x00, 0x00


//--------------------- .nv.info._Z6MatAddPA4_A4_fS1_S1_ --------------------------
	.section	.nv.info._Z6MatAddPA4_A4_fS1_S1_,"",@"SHT_CUDA_INFO"
	.sectionflags	@""
	.align	4


	//----- nvinfo : EIATTR_CUDA_API_VERSION
	.align		4
        /*0000*/ 	.byte	0x04, 0x37
        /*0002*/ 	.short	(.L_8 - .L_7)
.L_7:
        /*0004*/ 	.word	0x00000082


	//----- nvinfo : EIATTR_KPARAM_INFO
	.align		4
.L_8:
        /*0008*/ 	.byte	0x04, 0x17
        /*000a*/ 	.short	(.L_10 - .L_9)
.L_9:
        /*000c*/ 	.word	0x00000000
        /*0010*/ 	.short	0x0002
        /*0012*/ 	.short	0x0010
        /*0014*/ 	.byte	0x00, 0xf5, 0x21, 0x00


	//----- nvinfo : EIATTR_KPARAM_INFO
	.align		4
.L_10:
        /*0018*/ 	.byte	0x04, 0x17
        /*001a*/ 	.short	(.L_12 - .L_11)
.L_11:
        /*001c*/ 	.word	0x00000000
        /*0020*/ 	.short	0x0001
        /*0022*/ 	.short	0x0008
        /*0024*/ 	.byte	0x00, 0xf5, 0x21, 0x00


	//----- nvinfo : EIATTR_KPARAM_INFO
	.align		4
.L_12:
        /*0028*/ 	.byte	0x04, 0x17
        /*002a*/ 	.short	(.L_14 - .L_13)
.L_13:
        /*002c*/ 	.word	0x00000000
        /*0030*/ 	.short	0x0000
        /*0032*/ 	.short	0x0000
        /*0034*/ 	.byte	0x00, 0xf5, 0x21, 0x00


	//----- nvinfo : EIATTR_SPARSE_MMA_MASK
	.align		4
.L_14:
        /*0038*/ 	.byte	0x03, 0x50
        /*003a*/ 	.short	0x0000


	//----- nvinfo : EIATTR_MAXREG_COUNT
	.align		4
        /*003c*/ 	.byte	0x03, 0x1b
        /*003e*/ 	.short	0x00ff


	//----- nvinfo : EIATTR_EXTERNS
	.align		4
        /*0040*/ 	.byte	0x04, 0x0f
        /*0042*/ 	.short	(.L_16 - .L_15)


	//   ....[0]....
	.align		4
.L_15:
        /*0044*/ 	.word	index@(vprintf)


	//----- nvinfo : EIATTR_MERCURY_ISA_VERSION
	.align		4
.L_16:
        /*0048*/ 	.byte	0x03, 0x5f
        /*004a*/ 	.short	0x0101


	//----- nvinfo : EIATTR_VRC_CTA_INIT_COUNT
	.align		4
        /*004c*/ 	.byte	0x02, 0x4a
	.zero		1
	.zero		1


	//----- nvinfo : EIATTR_SYSCALL_OFFSETS
	.align		4
        /*0050*/ 	.byte	0x04, 0x46
        /*0052*/ 	.short	(.L_18 - .L_17)


	//   ....[0]....
.L_17:
        /*0054*/ 	.word	0x00000120


	//----- nvinfo : EIATTR_EXIT_INSTR_OFFSETS
	.align		4
.L_18:
        /*0058*/ 	.byte	0x04, 0x1c
        /*005a*/ 	.short	(.L_20 - .L_19)


	//   ....[0]....
.L_19:
        /*005c*/ 	.word	0x00000230


	//----- nvinfo : EIATTR_CBANK_PARAM_SIZE
	.align		4
.L_20:
        /*0060*/ 	.byte	0x03, 0x19
        /*0062*/ 	.short	0x0018


	//----- nvinfo : EIATTR_PARAM_CBANK
	.align		4
        /*0064*/ 	.byte	0x04, 0x0a
        /*0066*/ 	.short	(.L_22 - .L_21)
	.align		4
.L_21:
        /*0068*/ 	.word	index@(.nv.constant0._Z6MatAddPA4_A4_fS1_S1_)
        /*006c*/ 	.short	0x0380
        /*006e*/ 	.short	0x0018


	//----- nvinfo : EIATTR_SW_WAR
	.align		4
.L_22:
        /*0070*/ 	.byte	0x04, 0x36
        /*0072*/ 	.short	(.L_24 - .L_23)
.L_23:
        /*0074*/ 	.word	0x00000008
.L_24:


//--------------------- .nv.callgraph             --------------------------
	.section	.nv.callgraph,"",@"SHT_CUDA_CALLGRAPH"
	.align	4
	.sectionentsize	8
	.align		4
        /*0000*/ 	.word	0x00000000
	.align		4
        /*0004*/ 	.word	0xffffffff
	.align		4
        /*0008*/ 	.word	index@(_Z6MatAddPA4_A4_fS1_S1_)
	.align		4
        /*000c*/ 	.word	index@(vprintf)
	.align		4
        /*0010*/ 	.word	0x00000000
	.align		4
        /*0014*/ 	.word	0xfffffffe
	.align		4
        /*0018*/ 	.word	0x00000000
	.align		4
        /*001c*/ 	.word	0xfffffffd
	.align		4
        /*0020*/ 	.word	0x00000000
	.align		4
        /*0024*/ 	.word	0xfffffffc


//--------------------- .nv.constant4             --------------------------
	.section	.nv.constant4,"a",@progbits
	.align	8
	.align		8
.nv.constant4:
        /*0000*/ 	.dword	vprintf
	.align		8
        /*0008*/ 	.dword	$str


//--------------------- .text._Z6MatAddPA4_A4_fS1_S1_ --------------------------
	.section	.text._Z6MatAddPA4_A4_fS1_S1_,"ax",@progbits
	.align	128
        .global         _Z6MatAddPA4_A4_fS1_S1_
        .type           _Z6MatAddPA4_A4_fS1_S1_,@function
        .size           _Z6MatAddPA4_A4_fS1_S1_,(.L_x_2 - _Z6MatAddPA4_A4_fS1_S1_)
        .other          _Z6MatAddPA4_A4_fS1_S1_,@"STO_CUDA_ENTRY STV_DEFAULT"
_Z6MatAddPA4_A4_fS1_S1_:
.text._Z6MatAddPA4_A4_fS1_S1_:
[----:B------:R-:W0:Y:S01]  /*0000*/  LDC R1, c[0x0][0x37c] ;  /* 0x0000df00ff017b82 */ /* 0x000e220000000800 */
[----:B------:R-:W1:Y:S01]  /*0010*/  S2R R16, SR_TID.X ;  /* 0x0000000000107919 */ /* 0x000e620000002100 */
[----:B0-----:R-:W-:Y:S01]  /*0020*/  IADD3 R1, PT, PT, R1, -0x10, RZ ;  /* 0xfffffff001017810 */ /* 0x001fe20007ffe0ff */
[----:B------:R-:W0:Y:S01]  /*0030*/  LDCU UR4, c[0x0][0x2f8] ;  /* 0x00005f00ff0477ac */ /* 0x000e220008000800 */
[----:B------:R-:W-:Y:S01]  /*0040*/  MOV R0, 0x0 ;  /* 0x0000000000007802 */ /* 0x000fe20000000f00 */
[----:B------:R-:W1:Y:S01]  /*0050*/  S2R R17, SR_TID.Y ;  /* 0x0000000000117919 */ /* 0x000e620000002200 */
[----:B------:R-:W2:Y:S02]  /*0060*/  LDCU UR5, c[0x0][0x2fc] ;  /* 0x00005f80ff0577ac */ /* 0x000ea40008000800 */
[----:B------:R3:W4:Y:S01]  /*0070*/  LDC.64 R8, c[0x4][R0] ;  /* 0x0100000000087b82 */ /* 0x0007220000000a00 */
[----:B------:R-:W5:Y:S01]  /*0080*/  S2R R2, SR_TID.Z ;  /* 0x0000000000027919 */ /* 0x000f620000002300 */
[----:B------:R-:W3:Y:S01]  /*0090*/  LDCU.64 UR6, c[0x4][0x8] ;  /* 0x01000100ff0677ac */ /* 0x000ee20008000a00 */
[----:B------:R-:W1:Y:S01]  /*00a0*/  LDCU.64 UR36, c[0x0][0x358] ;  /* 0x00006b00ff2477ac */ /* 0x000e620008000a00 */
[----:B0-----:R-:W-:-:S04]  /*00b0*/  IADD3 R6, P0, PT, R1, UR4, RZ ;  /* 0x0000000401067c10 */ /* 0x001fc8000ff1e0ff */
[----:B--2---:R-:W-:Y:S02]  /*00c0*/  IADD3.X R7, PT, PT, RZ, UR5, RZ, P0, !PT ;  /* 0x00000005ff077c10 */ /* 0x004fe400087fe4ff */
[----:B---3--:R-:W-:Y:S02]  /*00d0*/  MOV R4, UR6 ;  /* 0x0000000600047c02 */ /* 0x008fe40008000f00 */
[----:B------:R-:W-:Y:S01]  /*00e0*/  MOV R5, UR7 ;  /* 0x0000000700057c02 */ /* 0x000fe20008000f00 */
[----:B-1----:R0:W-:Y:S04]  /*00f0*/  STL.64 [R1], R16 ;  /* 0x0000001001007387 */ /* 0x0021e80000100a00 */
[----:B-----5:R0:W-:Y:S02]  /*0100*/  STL [R1+0x8], R2 ;  /* 0x0000080201007387 */ /* 0x0201e40000100800 */
[----:B------:R-:W-:-:S07]  /*0110*/  LEPC R20, `(.L_x_0) ;  /* 0x000000001014794e */ /* 0x000fce0000000000 */
[----:B0---4-:R-:W-:Y:S05]  /*0120*/  CALL.ABS.NOINC R8 ;  /* 0x0000000008007343 */ /* 0x011fea0003c00000 */
.L_x_0:
[----:B------:R-:W0:Y:S08]  /*0130*/  LDC.64 R4, c[0x0][0x380] ;  /* 0x0000e000ff047b82 */ /* 0x000e300000000a00 */
[----:B------:R-:W1:Y:S08]  /*0140*/  LDC.64 R6, c[0x0][0x388] ;  /* 0x0000e200ff067b82 */ /* 0x000e700000000a00 */
[----:B------:R-:W2:Y:S01]  /*0150*/  LDC.64 R8, c[0x0][0x390] ;  /* 0x0000e400ff087b82 */ /* 0x000ea20000000a00 */
[----:B0-----:R-:W-:-:S04]  /*0160*/  IMAD.WIDE.U32 R4, R16, 0x40, R4 ;  /* 0x0000004010047825 */ /* 0x001fc800078e0004 */
[----:B------:R-:W-:-:S04]  /*0170*/  IMAD.WIDE.U32 R4, R17, 0x10, R4 ;  /* 0x0000001011047825 */ /* 0x000fc800078e0004 */
[----:B-1----:R-:W-:-:S04]  /*0180*/  IMAD.WIDE.U32 R6, R16, 0x40, R6 ;  /* 0x0000004010067825 */ /* 0x002fc800078e0006 */
[----:B------:R-:W-:-:S04]  /*0190*/  IMAD.WIDE.U32 R4, R2, 0x4, R4 ;  /* 0x0000000402047825 */ /* 0x000fc800078e0004 */
[----:B------:R-:W-:Y:S02]  /*01a0*/  IMAD.WIDE.U32 R6, R17, 0x10, R6 ;  /* 0x0000001011067825 */ /* 0x000fe400078e0006 */
[----:B------:R-:W3:Y:S02]  /*01b0*/  LDG.E R4, desc[UR36][R4.64] ;  /* 0x0000002404047981 */ /* 0x000ee4000c1e1900 */
[----:B------:R-:W-:-:S06]  /*01c0*/  IMAD.WIDE.U32 R6, R2, 0x4, R6 ;  /* 0x0000000402067825 */ /* 0x000fcc00078e0006 */
[----:B------:R-:W3:Y:S01]  /*01d0*/  LDG.E R7, desc[UR36][R6.64] ;  /* 0x0000002406077981 */ /* 0x000ee2000c1e1900 */
[----:B--2---:R-:W-:-:S04]  /*01e0*/  IMAD.WIDE.U32 R8, R16, 0x40, R8 ;  /* 0x0000004010087825 */ /* 0x004fc800078e0008 */
[----:B------:R-:W-:-:S04]  /*01f0*/  IMAD.WIDE.U32 R8, R17, 0x10, R8 ;  /* 0x0000001011087825 */ /* 0x000fc800078e0008 */
[----:B------:R-:W-:-:S04]  /*0200*/  IMAD.WIDE.U32 R8, R2, 0x4, R8 ;  /* 0x0000000402087825 */ /* 0x000fc800078e0008 */
[----:B---3--:R-:W-:-:S05]  /*0210*/  FADD R3, R4, R7 ;  /* 0x0000000704037221 */ /* 0x008fca0000000000 */
[----:B------:R-:W-:Y:S01]  /*0220*/  STG.E desc[UR36][R8.64], R3 ;  /* 0x0000000308007986 */ /* 0x000fe2000c101924 */
[----:B------:R-:W-:Y:S05]  /*0230*/  EXIT ;  /* 0x000000000000794d */ /* 0x000fea0003800000 */
.L_x_1:
[----:B------:R-:W-:-:S00]  /*0240*/  BRA `(.L_x_1) ;  /* 0xfffffffc00fc7947 */ /* 0x000fc0000383ffff */
[----:B------:R-:W-:-:S00]  /*0250*/  NOP ;  /* 0x0000000000007918 */ /* 0x000fc00000000000 */
        /* <DEDUP_REMOVED lines=10> */
.L_x_2:


//--------------------- .nv.global.init           --------------------------
	.section	.nv.global.init,"aw",@progbits
.nv.global.init:
	.type		$str,@object
	.size		$str,(.L_0 - $str)
$str:
        /*0000*/ 	.byte	0x74, 0x68, 0x72, 0x65, 0x61, 0x64, 0x49, 0x64, 0x78, 0x3a, 0x20, 0x28, 0x25, 0x64, 0x2c, 0x20
        /*0010*/ 	.byte	0x25, 0x64, 0x2c, 0x20, 0x25, 0x64, 0x29, 0x0a, 0x00
.L_0:


//--------------------- .nv.shared.reserved.0     --------------------------
	.section	.nv.shared.reserved.0,"aw",@nobits
	.weak		__nv_reservedSMEM_offset_0_alias
	.size		__nv_reservedSMEM_offset_0_alias, 0, 64
	.other		__nv_reservedSMEM_offset_0_alias,@"STO_CUDA_RESERVED_SHARED STV_DEFAULT"
__nv_reservedSMEM_offset_0_alias:
	.zero		0
	.zero		64


//--------------------- .nv.constant0._Z6MatAddPA4_A4_fS1_S1_ --------------------------
	.section	.nv.constant0._Z6MatAddPA4_A4_fS1_S1_,"a",@progbits
	.sectionflags	@""
	.align	4
.nv.constant0._Z6MatAddPA4_A4_fS1_S1_:
	.zero		920


//--------------------- SYMBOLS --------------------------

	.type		.nv.reservedSmem.offset0,@object
	.size		.nv.reservedSmem.offset0,0x4
	.type		vprintf,@function
